//
// Generated by NVIDIA NVVM Compiler
//
// Compiler Build ID: CL-36424714
// Cuda compilation tools, release 13.0, V13.0.88
// Based on NVVM 20.0.0
//

.version 9.0
.target sm_100
.address_size 64

	// .globl	_Z5add2DPiS_S_ii

.visible .entry _Z5add2DPiS_S_ii(
	.param .u64 .ptr .align 1 _Z5add2DPiS_S_ii_param_0,
	.param .u64 .ptr .align 1 _Z5add2DPiS_S_ii_param_1,
	.param .u64 .ptr .align 1 _Z5add2DPiS_S_ii_param_2,
	.param .u32 _Z5add2DPiS_S_ii_param_3,
	.param .u32 _Z5add2DPiS_S_ii_param_4
)
{
	.reg .pred 	%p<4>;
	.reg .b32 	%r<17>;
	.reg .b64 	%rd<11>;

	ld.param.u64 	%rd1, [_Z5add2DPiS_S_ii_param_0];
	ld.param.u64 	%rd2, [_Z5add2DPiS_S_ii_param_1];
	ld.param.u64 	%rd3, [_Z5add2DPiS_S_ii_param_2];
	ld.param.u32 	%r4, [_Z5add2DPiS_S_ii_param_3];
	ld.param.u32 	%r5, [_Z5add2DPiS_S_ii_param_4];
	mov.u32 	%r6, %tid.x;
	mov.u32 	%r7, %ctaid.x;
	mov.u32 	%r8, %ntid.x;
	mad.lo.s32 	%r1, %r7, %r8, %r6;
	mov.u32 	%r9, %tid.y;
	mov.u32 	%r10, %ctaid.y;
	mov.u32 	%r11, %ntid.y;
	mad.lo.s32 	%r12, %r10, %r11, %r9;
	setp.ge.s32 	%p1, %r1, %r4;
	setp.ge.s32 	%p2, %r12, %r5;
	or.pred  	%p3, %p1, %p2;
	@%p3 bra 	$L__BB0_2;
	cvta.to.global.u64 	%rd4, %rd1;
	cvta.to.global.u64 	%rd5, %rd2;
	cvta.to.global.u64 	%rd6, %rd3;
	mad.lo.s32 	%r13, %r5, %r1, %r12;
	mul.wide.s32 	%rd7, %r13, 4;
	add.s64 	%rd8, %rd4, %rd7;
	ld.global.u32 	%r14, [%rd8];
	add.s64 	%rd9, %rd5, %rd7;
	ld.global.u32 	%r15, [%rd9];
	add.s32 	%r16, %r15, %r14;
	add.s64 	%rd10, %rd6, %rd7;
	st.global.u32 	[%rd10], %r16;
$L__BB0_2:
	ret;

}


// ===== COMPILED SASS (sm_100) =====

	.target	sm_100

	.elftype	@"ET_EXEC"


//--------------------- .note.nv.tkinfo           --------------------------
	.section	.note.nv.tkinfo,"",@"SHT_NOTE"
	.sectionflags	@"SHF_NOTE_NV_TKINFO"
	.tkinfo
        /*0018*/ 	.word	0x00000002
        /*0030*/ 	.string	""
        /*0030*/ 	.string	"ptxas"
        /*0030*/ 	.string	"Cuda compilation tools, release 13.0, V13.0.88"
        /*0030*/ 	.string	"Build cuda_13.0.r13.0/compiler.36424714_0"
        /*0030*/ 	.string	"-arch sm_100 -m 64 "



//--------------------- .note.nv.cuinfo           --------------------------
	.section	.note.nv.cuinfo,"",@"SHT_NOTE"
	.sectionflags	@"SHF_NOTE_NV_CUINFO"
        /*0018*/ 	.short	0x0002
        /*001a*/ 	.short	0x0064
        /*001c*/ 	.short	0x0082
	.zero		2


//--------------------- .nv.info                  --------------------------
	.section	.nv.info,"",@"SHT_CUDA_INFO"
	.align	4


	//----- nvinfo : EIATTR_REGCOUNT
	.align		4
        /*0000*/ 	.byte	0x04, 0x2f
        /*0002*/ 	.short	(.L_1 - .L_0)
	.align		4
.L_0:
        /*0004*/ 	.word	index@(_Z5add2DPiS_S_ii)
        /*0008*/ 	.word	0x0000000c


	//----- nvinfo : EIATTR_FRAME_SIZE
	.align		4
.L_1:
        /*000c*/ 	.byte	0x04, 0x11
        /*000e*/ 	.short	(.L_3 - .L_2)
	.align		4
.L_2:
        /*0010*/ 	.word	index@(_Z5add2DPiS_S_ii)
        /*0014*/ 	.word	0x00000000


	//----- nvinfo : EIATTR_MIN_STACK_SIZE
	.align		4
.L_3:
        /*0018*/ 	.byte	0x04, 0x12
        /*001a*/ 	.short	(.L_5 - .L_4)
	.align		4
.L_4:
        /*001c*/ 	.word	index@(_Z5add2DPiS_S_ii)
        /*0020*/ 	.word	0x00000000
.L_5:


//--------------------- .nv.compat                --------------------------
	.section	.nv.compat,"",@"SHT_CUDA_COMPAT_INFO"
	.align	4
        /*0000*/ 	.byte	0x02, 0x09, 0x00, 0x00, 0x02, 0x02, 0x01, 0x00, 0x02, 0x05, 0x05, 0x00, 0x03, 0x07, 0x01, 0x01
        /*0010*/ 	.byte	0x02, 0x03, 0x00, 0x00, 0x02, 0x06, 0x01, 0x00, 0x04, 0x0b, 0x08, 0x00, 0x09, 0x00, 0x00, 0x00
        /*0020*/ 	.byte	0x00, 0x00, 0x00, 0x00


//--------------------- .nv.info._Z5add2DPiS_S_ii --------------------------
	.section	.nv.info._Z5add2DPiS_S_ii,"",@"SHT_CUDA_INFO"
	.sectionflags	@""
	.align	4


	//----- nvinfo : EIATTR_CUDA_API_VERSION
	.align		4
        /*0000*/ 	.byte	0x04, 0x37
        /*0002*/ 	.short	(.L_7 - .L_6)
.L_6:
        /*0004*/ 	.word	0x00000082


	//----- nvinfo : EIATTR_KPARAM_INFO
	.align		4
.L_7:
        /*0008*/ 	.byte	0x04, 0x17
        /*000a*/ 	.short	(.L_9 - .L_8)
.L_8:
        /*000c*/ 	.word	0x00000000
        /*0010*/ 	.short	0x0004
        /*0012*/ 	.short	0x001c
        /*0014*/ 	.byte	0x00, 0xf0, 0x11, 0x00


	//----- nvinfo : EIATTR_KPARAM_INFO
	.align		4
.L_9:
        /*0018*/ 	.byte	0x04, 0x17
        /*001a*/ 	.short	(.L_11 - .L_10)
.L_10:
        /*001c*/ 	.word	0x00000000
        /*0020*/ 	.short	0x0003
        /*0022*/ 	.short	0x0018
        /*0024*/ 	.byte	0x00, 0xf0, 0x11, 0x00


	//----- nvinfo : EIATTR_KPARAM_INFO
	.align		4
.L_11:
        /*0028*/ 	.byte	0x04, 0x17
        /*002a*/ 	.short	(.L_13 - .L_12)
.L_12:
        /*002c*/ 	.word	0x00000000
        /*0030*/ 	.short	0x0002
        /*0032*/ 	.short	0x0010
        /*0034*/ 	.byte	0x00, 0xf5, 0x21, 0x00


	//----- nvinfo : EIATTR_KPARAM_INFO
	.align		4
.L_13:
        /*0038*/ 	.byte	0x04, 0x17
        /*003a*/ 	.short	(.L_15 - .L_14)
.L_14:
        /*003c*/ 	.word	0x00000000
        /*0040*/ 	.short	0x0001
        /*0042*/ 	.short	0x0008
        /*0044*/ 	.byte	0x00, 0xf5, 0x21, 0x00


	//----- nvinfo : EIATTR_KPARAM_INFO
	.align		4
.L_15:
        /*0048*/ 	.byte	0x04, 0x17
        /*004a*/ 	.short	(.L_17 - .L_16)
.L_16:
        /*004c*/ 	.word	0x00000000
        /*0050*/ 	.short	0x0000
        /*0052*/ 	.short	0x0000
        /*0054*/ 	.byte	0x00, 0xf5, 0x21, 0x00


	//----- nvinfo : EIATTR_SPARSE_MMA_MASK
	.align		4
.L_17:
        /*0058*/ 	.byte	0x03, 0x50
        /*005a*/ 	.short	0x0000


	//----- nvinfo : EIATTR_MAXREG_COUNT
	.align		4
        /*005c*/ 	.byte	0x03, 0x1b
        /*005e*/ 	.short	0x00ff


	//----- nvinfo : EIATTR_MERCURY_ISA_VERSION
	.align		4
        /*0060*/ 	.byte	0x03, 0x5f
        /*0062*/ 	.short	0x0101


	//----- nvinfo : EIATTR_VRC_CTA_INIT_COUNT
	.align		4
        /*0064*/ 	.byte	0x02, 0x4a
	.zero		1
	.zero		1


	//----- nvinfo : EIATTR_EXIT_INSTR_OFFSETS
	.align		4
        /*0068*/ 	.byte	0x04, 0x1c
        /*006a*/ 	.short	(.L_19 - .L_18)


	//   ....[0]....
.L_18:
        /*006c*/ 	.word	0x000000c0


	//   ....[1]....
        /*0070*/ 	.word	0x00000190


	//----- nvinfo : EIATTR_CBANK_PARAM_SIZE
	.align		4
.L_19:
        /*0074*/ 	.byte	0x03, 0x19
        /*0076*/ 	.short	0x0020


	//----- nvinfo : EIATTR_PARAM_CBANK
	.align		4
        /*0078*/ 	.byte	0x04, 0x0a
        /*007a*/ 	.short	(.L_21 - .L_20)
	.align		4
.L_20:
        /*007c*/ 	.word	index@(.nv.constant0._Z5add2DPiS_S_ii)
        /*0080*/ 	.short	0x0380
        /*0082*/ 	.short	0x0020


	//----- nvinfo : EIATTR_SW_WAR
	.align		4
.L_21:
        /*0084*/ 	.byte	0x04, 0x36
        /*0086*/ 	.short	(.L_23 - .L_22)
.L_22:
        /*0088*/ 	.word	0x00000008
.L_23:


//--------------------- .nv.callgraph             --------------------------
	.section	.nv.callgraph,"",@"SHT_CUDA_CALLGRAPH"
	.align	4
	.sectionentsize	8
	.align		4
        /*0000*/ 	.word	0x00000000
	.align		4
        /*0004*/ 	.word	0xffffffff
	.align		4
        /*0008*/ 	.word	0x00000000
	.align		4
        /*000c*/ 	.word	0xfffffffe
	.align		4
        /*0010*/ 	.word	0x00000000
	.align		4
        /*0014*/ 	.word	0xfffffffd
	.align		4
        /*0018*/ 	.word	0x00000000
	.align		4
        /*001c*/ 	.word	0xfffffffc


//--------------------- .text._Z5add2DPiS_S_ii    --------------------------
	.section	.text._Z5add2DPiS_S_ii,"ax",@progbits
	.align	128
        .global         _Z5add2DPiS_S_ii
        .type           _Z5add2DPiS_S_ii,@function
        .size           _Z5add2DPiS_S_ii,(.L_x_1 - _Z5add2DPiS_S_ii)
        .other          _Z5add2DPiS_S_ii,@"STO_CUDA_ENTRY STV_DEFAULT"
_Z5add2DPiS_S_ii:
.text._Z5add2DPiS_S_ii:
[----:B------:R-:W-:Y:S01]  /*0000*/  LDC R1, c[0x0][0x37c] ;  /* 0x0000df00ff017b82 */ /* 0x000fe20000000800 */
[----:B------:R-:W0:Y:S07]  /*0010*/  S2R R7, SR_TID.Y ;  /* 0x0000000000077919 */ /* 0x000e2e0000002200 */
[----:B------:R-:W1:Y:S01]  /*0020*/  LDC R3, c[0x0][0x360] ;  /* 0x0000d800ff037b82 */ /* 0x000e620000000800 */
[----:B------:R-:W2:Y:S01]  /*0030*/  LDCU.64 UR6, c[0x0][0x398] ;  /* 0x00007300ff0677ac */ /* 0x000ea20008000a00 */
[----:B------:R-:W1:Y:S06]  /*0040*/  S2R R0, SR_TID.X ;  /* 0x0000000000007919 */ /* 0x000e6c0000002100 */
[----:B------:R-:W0:Y:S08]  /*0050*/  S2UR UR5, SR_CTAID.Y ;  /* 0x00000000000579c3 */ /* 0x000e300000002600 */
[----:B------:R-:W0:Y:S08]  /*0060*/  LDC R2, c[0x0][0x364] ;  /* 0x0000d900ff027b82 */ /* 0x000e300000000800 */
[----:B------:R-:W1:Y:S01]  /*0070*/  S2UR UR4, SR_CTAID.X ;  /* 0x00000000000479c3 */ /* 0x000e620000002500 */
[----:B0-----:R-:W-:-:S05]  /*0080*/  IMAD R7, R2, UR5, R7 ;  /* 0x0000000502077c24 */ /* 0x001fca000f8e0207 */
[----:B--2---:R-:W-:Y:S01]  /*0090*/  ISETP.GE.AND P0, PT, R7, UR7, PT ;  /* 0x0000000707007c0c */ /* 0x004fe2000bf06270 */
[----:B-1----:R-:W-:-:S05]  /*00a0*/  IMAD R0, R3, UR4, R0 ;  /* 0x0000000403007c24 */ /* 0x002fca000f8e0200 */
[----:B------:R-:W-:-:S13]  /*00b0*/  ISETP.GE.OR P0, PT, R0, UR6, P0 ;  /* 0x0000000600007c0c */ /* 0x000fda0008706670 */
[----:B------:R-:W-:Y:S05]  /*00c0*/  @P0 EXIT ;  /* 0x000000000000094d */ /* 0x000fea0003800000 */
[----:B------:R-:W0:Y:S01]  /*00d0*/  LDC.64 R2, c[0x0][0x380] ;  /* 0x0000e000ff027b82 */ /* 0x000e220000000a00 */
[----:B------:R-:W1:Y:S01]  /*00e0*/  LDCU.64 UR4, c[0x0][0x358] ;  /* 0x00006b00ff0477ac */ /* 0x000e620008000a00 */
[----:B------:R-:W-:-:S06]  /*00f0*/  IMAD R9, R0, UR7, R7 ;  /* 0x0000000700097c24 */ /* 0x000fcc000f8e0207 */
[----:B------:R-:W2:Y:S08]  /*0100*/  LDC.64 R4, c[0x0][0x388] ;  /* 0x0000e200ff047b82 */ /* 0x000eb00000000a00 */
[----:B------:R-:W3:Y:S01]  /*0110*/  LDC.64 R6, c[0x0][0x390] ;  /* 0x0000e400ff067b82 */ /* 0x000ee20000000a00 */
[----:B0-----:R-:W-:-:S06]  /*0120*/  IMAD.WIDE R2, R9, 0x4, R2 ;  /* 0x0000000409027825 */ /* 0x001fcc00078e0202 */
[----:B-1----:R-:W4:Y:S01]  /*0130*/  LDG.E R2, desc[UR4][R2.64] ;  /* 0x0000000402027981 */ /* 0x002f22000c1e1900 */
[----:B--2---:R-:W-:-:S06]  /*0140*/  IMAD.WIDE R4, R9, 0x4, R4 ;  /* 0x0000000409047825 */ /* 0x004fcc00078e0204 */
[----:B------:R-:W4:Y:S01]  /*0150*/  LDG.E R5, desc[UR4][R4.64] ;  /* 0x0000000404057981 */ /* 0x000f22000c1e1900 */
[----:B---3--:R-:W-:Y:S01]  /*0160*/  IMAD.WIDE R6, R9, 0x4, R6 ;  /* 0x0000000409067825 */ /* 0x008fe200078e0206 */
[----:B----4-:R-:W-:-:S05]  /*0170*/  IADD3 R9, PT, PT, R2, R5, RZ ;  /* 0x0000000502097210 */ /* 0x010fca0007ffe0ff */
[----:B------:R-:W-:Y:S01]  /*0180*/  STG.E desc[UR4][R6.64], R9 ;  /* 0x0000000906007986 */ /* 0x000fe2000c101904 */
[----:B------:R-:W-:Y:S05]  /*0190*/  EXIT ;  /* 0x000000000000794d */ /* 0x000fea0003800000 */
.L_x_0:
[----:B------:R-:W-:-:S00]  /*01a0*/  BRA `(.L_x_0) ;  /* 0xfffffffc00fc7947 */ /* 0x000fc0000383ffff */
[----:B------:R-:W-:-:S00]  /*01b0*/  NOP ;  /* 0x0000000000007918 */ /* 0x000fc00000000000 */
        /* <DEDUP_REMOVED lines=12> */
.L_x_1:


//--------------------- .nv.shared.reserved.0     --------------------------
	.section	.nv.shared.reserved.0,"aw",@nobits
	.weak		__nv_reservedSMEM_offset_0_alias
	.size		__nv_reservedSMEM_offset_0_alias, 0, 64
	.other		__nv_reservedSMEM_offset_0_alias,@"STO_CUDA_RESERVED_SHARED STV_DEFAULT"
__nv_reservedSMEM_offset_0_alias:
	.zero		0
	.zero		64


//--------------------- .nv.constant0._Z5add2DPiS_S_ii --------------------------
	.section	.nv.constant0._Z5add2DPiS_S_ii,"a",@progbits
	.sectionflags	@""
	.align	4
.nv.constant0._Z5add2DPiS_S_ii:
	.zero		928


//--------------------- SYMBOLS --------------------------

	.type		.nv.reservedSmem.offset0,@object
	.size		.nv.reservedSmem.offset0,0x4
